//
// Generated by NVIDIA NVVM Compiler
//
// Compiler Build ID: CL-36424714
// Cuda compilation tools, release 13.0, V13.0.88
// Based on NVVM 20.0.0
//

.version 9.0
.target sm_100
.address_size 64

	// .globl	_Z10vector_addPiS_S_

.visible .entry _Z10vector_addPiS_S_(
	.param .u64 .ptr .align 1 _Z10vector_addPiS_S__param_0,
	.param .u64 .ptr .align 1 _Z10vector_addPiS_S__param_1,
	.param .u64 .ptr .align 1 _Z10vector_addPiS_S__param_2
)
{
	.reg .b32 	%r<13>;
	.reg .b64 	%rd<11>;

	ld.param.u64 	%rd1, [_Z10vector_addPiS_S__param_0];
	ld.param.u64 	%rd2, [_Z10vector_addPiS_S__param_1];
	ld.param.u64 	%rd3, [_Z10vector_addPiS_S__param_2];
	cvta.to.global.u64 	%rd4, %rd3;
	cvta.to.global.u64 	%rd5, %rd2;
	cvta.to.global.u64 	%rd6, %rd1;
	mov.u32 	%r1, %ctaid.x;
	mov.u32 	%r2, %ntid.x;
	mov.u32 	%r3, %tid.x;
	mov.u32 	%r4, %ctaid.y;
	mov.u32 	%r5, %ntid.y;
	mov.u32 	%r6, %tid.y;
	add.s32 	%r7, %r6, %r3;
	mad.lo.s32 	%r8, %r1, %r2, %r7;
	mad.lo.s32 	%r9, %r4, %r5, %r8;
	mul.wide.s32 	%rd7, %r9, 4;
	add.s64 	%rd8, %rd6, %rd7;
	ld.global.u32 	%r10, [%rd8];
	add.s64 	%rd9, %rd5, %rd7;
	ld.global.u32 	%r11, [%rd9];
	mul.lo.s32 	%r12, %r11, %r10;
	add.s64 	%rd10, %rd4, %rd7;
	st.global.u32 	[%rd10], %r12;
	ret;

}


// ===== COMPILED SASS (sm_100) =====

	.target	sm_100

	.elftype	@"ET_EXEC"


//--------------------- .note.nv.tkinfo           --------------------------
	.section	.note.nv.tkinfo,"",@"SHT_NOTE"
	.sectionflags	@"SHF_NOTE_NV_TKINFO"
	.tkinfo
        /*0018*/ 	.word	0x00000002
        /*0030*/ 	.string	""
        /*0030*/ 	.string	"ptxas"
        /*0030*/ 	.string	"Cuda compilation tools, release 13.0, V13.0.88"
        /*0030*/ 	.string	"Build cuda_13.0.r13.0/compiler.36424714_0"
        /*0030*/ 	.string	"-arch sm_100 -m 64 "



//--------------------- .note.nv.cuinfo           --------------------------
	.section	.note.nv.cuinfo,"",@"SHT_NOTE"
	.sectionflags	@"SHF_NOTE_NV_CUINFO"
        /*0018*/ 	.short	0x0002
        /*001a*/ 	.short	0x0064
        /*001c*/ 	.short	0x0082
	.zero		2


//--------------------- .nv.info                  --------------------------
	.section	.nv.info,"",@"SHT_CUDA_INFO"
	.align	4


	//----- nvinfo : EIATTR_REGCOUNT
	.align		4
        /*0000*/ 	.byte	0x04, 0x2f
        /*0002*/ 	.short	(.L_1 - .L_0)
	.align		4
.L_0:
        /*0004*/ 	.word	index@(_Z10vector_addPiS_S_)
        /*0008*/ 	.word	0x0000000e


	//----- nvinfo : EIATTR_FRAME_SIZE
	.align		4
.L_1:
        /*000c*/ 	.byte	0x04, 0x11
        /*000e*/ 	.short	(.L_3 - .L_2)
	.align		4
.L_2:
        /*0010*/ 	.word	index@(_Z10vector_addPiS_S_)
        /*0014*/ 	.word	0x00000000


	//----- nvinfo : EIATTR_MIN_STACK_SIZE
	.align		4
.L_3:
        /*0018*/ 	.byte	0x04, 0x12
        /*001a*/ 	.short	(.L_5 - .L_4)
	.align		4
.L_4:
        /*001c*/ 	.word	index@(_Z10vector_addPiS_S_)
        /*0020*/ 	.word	0x00000000
.L_5:


//--------------------- .nv.compat                --------------------------
	.section	.nv.compat,"",@"SHT_CUDA_COMPAT_INFO"
	.align	4
        /*0000*/ 	.byte	0x02, 0x09, 0x00, 0x00, 0x02, 0x02, 0x01, 0x00, 0x02, 0x05, 0x05, 0x00, 0x03, 0x07, 0x01, 0x01
        /*0010*/ 	.byte	0x02, 0x03, 0x00, 0x00, 0x02, 0x06, 0x01, 0x00, 0x04, 0x0b, 0x08, 0x00, 0x09, 0x00, 0x00, 0x00
        /*0020*/ 	.byte	0x00, 0x00, 0x00, 0x00


//--------------------- .nv.info._Z10vector_addPiS_S_ --------------------------
	.section	.nv.info._Z10vector_addPiS_S_,"",@"SHT_CUDA_INFO"
	.sectionflags	@""
	.align	4


	//----- nvinfo : EIATTR_CUDA_API_VERSION
	.align		4
        /*0000*/ 	.byte	0x04, 0x37
        /*0002*/ 	.short	(.L_7 - .L_6)
.L_6:
        /*0004*/ 	.word	0x00000082


	//----- nvinfo : EIATTR_KPARAM_INFO
	.align		4
.L_7:
        /*0008*/ 	.byte	0x04, 0x17
        /*000a*/ 	.short	(.L_9 - .L_8)
.L_8:
        /*000c*/ 	.word	0x00000000
        /*0010*/ 	.short	0x0002
        /*0012*/ 	.short	0x0010
        /*0014*/ 	.byte	0x00, 0xf5, 0x21, 0x00


	//----- nvinfo : EIATTR_KPARAM_INFO
	.align		4
.L_9:
        /*0018*/ 	.byte	0x04, 0x17
        /*001a*/ 	.short	(.L_11 - .L_10)
.L_10:
        /*001c*/ 	.word	0x00000000
        /*0020*/ 	.short	0x0001
        /*0022*/ 	.short	0x0008
        /*0024*/ 	.byte	0x00, 0xf5, 0x21, 0x00


	//----- nvinfo : EIATTR_KPARAM_INFO
	.align		4
.L_11:
        /*0028*/ 	.byte	0x04, 0x17
        /*002a*/ 	.short	(.L_13 - .L_12)
.L_12:
        /*002c*/ 	.word	0x00000000
        /*0030*/ 	.short	0x0000
        /*0032*/ 	.short	0x0000
        /*0034*/ 	.byte	0x00, 0xf5, 0x21, 0x00


	//----- nvinfo : EIATTR_SPARSE_MMA_MASK
	.align		4
.L_13:
        /*0038*/ 	.byte	0x03, 0x50
        /*003a*/ 	.short	0x0000


	//----- nvinfo : EIATTR_MAXREG_COUNT
	.align		4
        /*003c*/ 	.byte	0x03, 0x1b
        /*003e*/ 	.short	0x00ff


	//----- nvinfo : EIATTR_MERCURY_ISA_VERSION
	.align		4
        /*0040*/ 	.byte	0x03, 0x5f
        /*0042*/ 	.short	0x0101


	//----- nvinfo : EIATTR_VRC_CTA_INIT_COUNT
	.align		4
        /*0044*/ 	.byte	0x02, 0x4a
	.zero		1
	.zero		1


	//----- nvinfo : EIATTR_EXIT_INSTR_OFFSETS
	.align		4
        /*0048*/ 	.byte	0x04, 0x1c
        /*004a*/ 	.short	(.L_15 - .L_14)


	//   ....[0]....
.L_14:
        /*004c*/ 	.word	0x00000150


	//----- nvinfo : EIATTR_CBANK_PARAM_SIZE
	.align		4
.L_15:
        /*0050*/ 	.byte	0x03, 0x19
        /*0052*/ 	.short	0x0018


	//----- nvinfo : EIATTR_PARAM_CBANK
	.align		4
        /*0054*/ 	.byte	0x04, 0x0a
        /*0056*/ 	.short	(.L_17 - .L_16)
	.align		4
.L_16:
        /*0058*/ 	.word	index@(.nv.constant0._Z10vector_addPiS_S_)
        /*005c*/ 	.short	0x0380
        /*005e*/ 	.short	0x0018


	//----- nvinfo : EIATTR_SW_WAR
	.align		4
.L_17:
        /*0060*/ 	.byte	0x04, 0x36
        /*0062*/ 	.short	(.L_19 - .L_18)
.L_18:
        /*0064*/ 	.word	0x00000008
.L_19:


//--------------------- .nv.callgraph             --------------------------
	.section	.nv.callgraph,"",@"SHT_CUDA_CALLGRAPH"
	.align	4
	.sectionentsize	8
	.align		4
        /*0000*/ 	.word	0x00000000
	.align		4
        /*0004*/ 	.word	0xffffffff
	.align		4
        /*0008*/ 	.word	0x00000000
	.align		4
        /*000c*/ 	.word	0xfffffffe
	.align		4
        /*0010*/ 	.word	0x00000000
	.align		4
        /*0014*/ 	.word	0xfffffffd
	.align		4
        /*0018*/ 	.word	0x00000000
	.align		4
        /*001c*/ 	.word	0xfffffffc


//--------------------- .text._Z10vector_addPiS_S_ --------------------------
	.section	.text._Z10vector_addPiS_S_,"ax",@progbits
	.align	128
        .global         _Z10vector_addPiS_S_
        .type           _Z10vector_addPiS_S_,@function
        .size           _Z10vector_addPiS_S_,(.L_x_1 - _Z10vector_addPiS_S_)
        .other          _Z10vector_addPiS_S_,@"STO_CUDA_ENTRY STV_DEFAULT"
_Z10vector_addPiS_S_:
.text._Z10vector_addPiS_S_:
[----:B------:R-:W-:Y:S01]  /*0000*/  LDC R1, c[0x0][0x37c] ;  /* 0x0000df00ff017b82 */ /* 0x000fe20000000800 */
[----:B------:R-:W0:Y:S07]  /*0010*/  S2R R0, SR_TID.X ;  /* 0x0000000000007919 */ /* 0x000e2e0000002100 */
[----:B------:R-:W1:Y:S01]  /*0020*/  S2UR UR6, SR_CTAID.X ;  /* 0x00000000000679c3 */ /* 0x000e620000002500 */
[----:B------:R-:W2:Y:S01]  /*0030*/  LDCU.64 UR4, c[0x0][0x358] ;  /* 0x00006b00ff0477ac */ /* 0x000ea20008000a00 */
[----:B------:R-:W0:Y:S06]  /*0040*/  S2R R11, SR_TID.Y ;  /* 0x00000000000b7919 */ /* 0x000e2c0000002200 */
[----:B------:R-:W1:Y:S08]  /*0050*/  LDC R7, c[0x0][0x360] ;  /* 0x0000d800ff077b82 */ /* 0x000e700000000800 */
[----:B------:R-:W3:Y:S08]  /*0060*/  S2UR UR7, SR_CTAID.Y ;  /* 0x00000000000779c3 */ /* 0x000ef00000002600 */
[----:B------:R-:W3:Y:S08]  /*0070*/  LDC R9, c[0x0][0x364] ;  /* 0x0000d900ff097b82 */ /* 0x000ef00000000800 */
[----:B------:R-:W4:Y:S01]  /*0080*/  LDC.64 R2, c[0x0][0x380] ;  /* 0x0000e000ff027b82 */ /* 0x000f220000000a00 */
[----:B0-----:R-:W-:-:S07]  /*0090*/  IADD3 R0, PT, PT, R0, R11, RZ ;  /* 0x0000000b00007210 */ /* 0x001fce0007ffe0ff */
[----:B------:R-:W0:Y:S01]  /*00a0*/  LDC.64 R4, c[0x0][0x388] ;  /* 0x0000e200ff047b82 */ /* 0x000e220000000a00 */
[----:B-1----:R-:W-:-:S04]  /*00b0*/  IMAD R0, R7, UR6, R0 ;  /* 0x0000000607007c24 */ /* 0x002fc8000f8e0200 */
[----:B---3--:R-:W-:-:S03]  /*00c0*/  IMAD R9, R9, UR7, R0 ;  /* 0x0000000709097c24 */ /* 0x008fc6000f8e0200 */
[----:B------:R-:W1:Y:S01]  /*00d0*/  LDC.64 R6, c[0x0][0x390] ;  /* 0x0000e400ff067b82 */ /* 0x000e620000000a00 */
[----:B----4-:R-:W-:-:S06]  /*00e0*/  IMAD.WIDE R2, R9, 0x4, R2 ;  /* 0x0000000409027825 */ /* 0x010fcc00078e0202 */
[----:B--2---:R-:W2:Y:S01]  /*00f0*/  LDG.E R2, desc[UR4][R2.64] ;  /* 0x0000000402027981 */ /* 0x004ea2000c1e1900 */
[----:B0-----:R-:W-:-:S06]  /*0100*/  IMAD.WIDE R4, R9, 0x4, R4 ;  /* 0x0000000409047825 */ /* 0x001fcc00078e0204 */
[----:B------:R-:W2:Y:S01]  /*0110*/  LDG.E R5, desc[UR4][R4.64] ;  /* 0x0000000404057981 */ /* 0x000ea2000c1e1900 */
[----:B-1----:R-:W-:-:S04]  /*0120*/  IMAD.WIDE R6, R9, 0x4, R6 ;  /* 0x0000000409067825 */ /* 0x002fc800078e0206 */
[----:B--2---:R-:W-:-:S05]  /*0130*/  IMAD R9, R2, R5, RZ ;  /* 0x0000000502097224 */ /* 0x004fca00078e02ff */
[----:B------:R-:W-:Y:S01]  /*0140*/  STG.E desc[UR4][R6.64], R9 ;  /* 0x0000000906007986 */ /* 0x000fe2000c101904 */
[----:B------:R-:W-:Y:S05]  /*0150*/  EXIT ;  /* 0x000000000000794d */ /* 0x000fea0003800000 */
.L_x_0:
[----:B------:R-:W-:-:S00]  /*0160*/  BRA `(.L_x_0) ;  /* 0xfffffffc00fc7947 */ /* 0x000fc0000383ffff */
[----:B------:R-:W-:-:S00]  /*0170*/  NOP ;  /* 0x0000000000007918 */ /* 0x000fc00000000000 */
        /* <DEDUP_REMOVED lines=8> */
.L_x_1:


//--------------------- .nv.shared.reserved.0     --------------------------
	.section	.nv.shared.reserved.0,"aw",@nobits
	.weak		__nv_reservedSMEM_offset_0_alias
	.size		__nv_reservedSMEM_offset_0_alias, 0, 64
	.other		__nv_reservedSMEM_offset_0_alias,@"STO_CUDA_RESERVED_SHARED STV_DEFAULT"
__nv_reservedSMEM_offset_0_alias:
	.zero		0
	.zero		64


//--------------------- .nv.constant0._Z10vector_addPiS_S_ --------------------------
	.section	.nv.constant0._Z10vector_addPiS_S_,"a",@progbits
	.sectionflags	@""
	.align	4
.nv.constant0._Z10vector_addPiS_S_:
	.zero		920


//--------------------- SYMBOLS --------------------------

	.type		.nv.reservedSmem.offset0,@object
	.size		.nv.reservedSmem.offset0,0x4
